	.headerflags	@"EF_CUDA_TEXMODE_UNIFIED EF_CUDA_64BIT_ADDRESS EF_CUDA_SM86 EF_CUDA_VIRTUAL_SM(EF_CUDA_SM86)"
	.elftype	@"ET_EXEC"


//--------------------- .nv.info                  --------------------------
	.section	.nv.info,"",@"SHT_CUDA_INFO"
	.align	4


	//----- nvinfo : EIATTR_REGCOUNT
	.align		4
        /*0000*/ 	.byte	0x04, 0x2f
        /*0002*/ 	.short	(.L_3 - .L_2)
	.align		4
.L_2:
        /*0004*/ 	.word	index@(l2norm_fwd_kernel)
        /*0008*/ 	.word	0x00000024


	//----- nvinfo : EIATTR_MAX_STACK_SIZE
	.align		4
.L_3:
        /*000c*/ 	.byte	0x04, 0x23
        /*000e*/ 	.short	(.L_5 - .L_4)
	.align		4
.L_4:
        /*0010*/ 	.word	index@(l2norm_fwd_kernel)
        /*0014*/ 	.word	0x00000000


	//----- nvinfo : EIATTR_MIN_STACK_SIZE
	.align		4
.L_5:
        /*0018*/ 	.byte	0x04, 0x12
        /*001a*/ 	.short	(.L_7 - .L_6)
	.align		4
.L_6:
        /*001c*/ 	.word	index@(l2norm_fwd_kernel)
        /*0020*/ 	.word	0x00000000


	//----- nvinfo : EIATTR_FRAME_SIZE
	.align		4
.L_7:
        /*0024*/ 	.byte	0x04, 0x11
        /*0026*/ 	.short	(.L_9 - .L_8)
	.align		4
.L_8:
        /*0028*/ 	.word	index@(l2norm_fwd_kernel)
        /*002c*/ 	.word	0x00000000
.L_9:


//--------------------- .nv.info.l2norm_fwd_kernel --------------------------
	.section	.nv.info.l2norm_fwd_kernel,"",@"SHT_CUDA_INFO"
	.align	4


	//----- nvinfo : EIATTR_CUDA_API_VERSION
	.align		4
        /*0000*/ 	.byte	0x04, 0x37
        /*0002*/ 	.short	(.L_11 - .L_10)
.L_10:
        /*0004*/ 	.word	0x0000007b


	//----- nvinfo : EIATTR_SW2861232_WAR
	.align		4
.L_11:
        /*0008*/ 	.byte	0x01, 0x35
	.zero		2


	//----- nvinfo : EIATTR_PARAM_CBANK
	.align		4
        /*000c*/ 	.byte	0x04, 0x0a
        /*000e*/ 	.short	(.L_13 - .L_12)
	.align		4
.L_12:
        /*0010*/ 	.word	index@(.nv.constant0.l2norm_fwd_kernel)
        /*0014*/ 	.short	0x0160
        /*0016*/ 	.short	0x001c


	//----- nvinfo : EIATTR_CBANK_PARAM_SIZE
	.align		4
.L_13:
        /*0018*/ 	.byte	0x03, 0x19
        /*001a*/ 	.short	0x001c


	//----- nvinfo : EIATTR_KPARAM_INFO
	.align		4
        /*001c*/ 	.byte	0x04, 0x17
        /*001e*/ 	.short	(.L_15 - .L_14)
.L_14:
        /*0020*/ 	.word	0x00000000
        /*0024*/ 	.short	0x0003
        /*0026*/ 	.short	0x0018
        /*0028*/ 	.byte	0x00, 0xf0, 0x11, 0x00


	//----- nvinfo : EIATTR_KPARAM_INFO
	.align		4
.L_15:
        /*002c*/ 	.byte	0x04, 0x17
        /*002e*/ 	.short	(.L_17 - .L_16)
.L_16:
        /*0030*/ 	.word	0x00000000
        /*0034*/ 	.short	0x0002
        /*0036*/ 	.short	0x0010
        /*0038*/ 	.byte	0x00, 0xf0, 0x21, 0x00


	//----- nvinfo : EIATTR_KPARAM_INFO
	.align		4
.L_17:
        /*003c*/ 	.byte	0x04, 0x17
        /*003e*/ 	.short	(.L_19 - .L_18)
.L_18:
        /*0040*/ 	.word	0x00000000
        /*0044*/ 	.short	0x0001
        /*0046*/ 	.short	0x0008
        /*0048*/ 	.byte	0x00, 0xf0, 0x21, 0x00


	//----- nvinfo : EIATTR_KPARAM_INFO
	.align		4
.L_19:
        /*004c*/ 	.byte	0x04, 0x17
        /*004e*/ 	.short	(.L_21 - .L_20)
.L_20:
        /*0050*/ 	.word	0x00000000
        /*0054*/ 	.short	0x0000
        /*0056*/ 	.short	0x0000
        /*0058*/ 	.byte	0x00, 0xf0, 0x21, 0x00


	//----- nvinfo : EIATTR_MAXREG_COUNT
	.align		4
.L_21:
        /*005c*/ 	.byte	0x03, 0x1b
        /*005e*/ 	.short	0x00ff


	//----- nvinfo : EIATTR_COOP_GROUP_MASK_REGIDS
	.align		4
        /*0060*/ 	.byte	0x04, 0x29
        /*0062*/ 	.short	(.L_23 - .L_22)


	//   ....[0]....
.L_22:
        /*0064*/ 	.word	0xffffffff


	//   ....[1]....
        /*0068*/ 	.word	0xffffffff


	//   ....[2]....
        /*006c*/ 	.word	0xffffffff


	//   ....[3]....
        /*0070*/ 	.word	0xffffffff


	//   ....[4]....
        /*0074*/ 	.word	0xffffffff


	//   ....[5]....
        /*0078*/ 	.word	0xffffffff


	//   ....[6]....
        /*007c*/ 	.word	0xffffffff


	//   ....[7]....
        /*0080*/ 	.word	0xffffffff


	//----- nvinfo : EIATTR_COOP_GROUP_INSTR_OFFSETS
	.align		4
.L_23:
        /*0084*/ 	.byte	0x04, 0x28
        /*0086*/ 	.short	(.L_25 - .L_24)


	//   ....[0]....
.L_24:
        /*0088*/ 	.word	0x00000440


	//   ....[1]....
        /*008c*/ 	.word	0x00000450


	//   ....[2]....
        /*0090*/ 	.word	0x00000490


	//   ....[3]....
        /*0094*/ 	.word	0x000004a0


	//   ....[4]....
        /*0098*/ 	.word	0x000004d0


	//   ....[5]....
        /*009c*/ 	.word	0x000004e0


	//   ....[6]....
        /*00a0*/ 	.word	0x00000510


	//   ....[7]....
        /*00a4*/ 	.word	0x00000520


	//----- nvinfo : EIATTR_EXIT_INSTR_OFFSETS
	.align		4
.L_25:
        /*00a8*/ 	.byte	0x04, 0x1c
        /*00aa*/ 	.short	(.L_27 - .L_26)


	//   ....[0]....
.L_26:
        /*00ac*/ 	.word	0x000008d0


	//   ....[1]....
        /*00b0*/ 	.word	0x00000930


	//----- nvinfo : EIATTR_MAX_THREADS
	.align		4
.L_27:
        /*00b4*/ 	.byte	0x04, 0x05
        /*00b6*/ 	.short	(.L_29 - .L_28)
.L_28:
        /*00b8*/ 	.word	0x00000080
        /*00bc*/ 	.word	0x00000001
        /*00c0*/ 	.word	0x00000001
.L_29:


//--------------------- .nv.rel.action            --------------------------
	.section	.nv.rel.action,"",@"SHT_CUDA_RELOCINFO"
	.align	8
	.sectionentsize	8
        /*0000*/ 	.byte	0x73, 0x00, 0x00, 0x00, 0x00, 0x00, 0x00, 0x00, 0x00, 0x00, 0x00, 0x11, 0x25, 0x00, 0x05, 0x36


//--------------------- .nv.constant0.l2norm_fwd_kernel --------------------------
	.section	.nv.constant0.l2norm_fwd_kernel,"a",@progbits
	.align	4
.nv.constant0.l2norm_fwd_kernel:
	.zero		380


//--------------------- .text.l2norm_fwd_kernel   --------------------------
	.section	.text.l2norm_fwd_kernel,"ax",@progbits
	.sectionflags	@"SHF_BARRIERS=1"
	.sectioninfo	@"SHI_REGISTERS=36"
	.align	128
        .global         l2norm_fwd_kernel
        .type           l2norm_fwd_kernel,@function
        .size           l2norm_fwd_kernel,(.L_x_1 - l2norm_fwd_kernel)
        .other          l2norm_fwd_kernel,@"STO_CUDA_ENTRY STV_DEFAULT"
l2norm_fwd_kernel:
.text.l2norm_fwd_kernel:
[----:B------:R-:W-:-:S02]  /*0000*/  MOV R1, c[0x0][0x28] ;  /* 0x00000a0000017a02 */ /* 0x000fc40000000f00 */
[----:B------:R-:W0:Y:S01]  /*0010*/  S2R R0, SR_TID.X ;  /* 0x0000000000007919 */ /* 0x000e220000002100 */
[----:B------:R-:W-:Y:S01]  /*0020*/  CS2R R10, SRZ ;  /* 0x00000000000a7805 */ /* 0x000fe2000001ff00 */
[----:B------:R-:W-:Y:S02]  /*0030*/  ULDC.64 UR4, c[0x0][0x118] ;  /* 0x0000460000047ab9 */ /* 0x000fe40000000a00 */
[----:B------:R-:W1:Y:S01]  /*0040*/  S2R R13, SR_CTAID.X ;  /* 0x00000000000d7919 */ /* 0x000e620000002500 */
[----:B0-----:R-:W-:Y:S02]  /*0050*/  SHF.R.U32.HI R18, RZ, 0x4, R0 ;  /* 0x00000004ff127819 */ /* 0x001fe40000011600 */
[----:B------:R-:W-:Y:S02]  /*0060*/  SHF.L.U32 R2, R0, 0x3, RZ ;  /* 0x0000000300027819 */ /* 0x000fe400000006ff */
[----:B-1----:R-:W-:Y:S02]  /*0070*/  SHF.L.U32 R13, R13, 0x4, RZ ;  /* 0x000000040d0d7819 */ /* 0x002fe400000006ff */
[----:B------:R-:W-:-:S02]  /*0080*/  SGXT.U32 R18, R18, 0x3 ;  /* 0x000000031212781a */ /* 0x000fc40000000000 */
[----:B------:R-:W-:Y:S02]  /*0090*/  LOP3.LUT R4, R2, 0x78, RZ, 0xc0, !PT ;  /* 0x0000007802047812 */ /* 0x000fe400078ec0ff */
[C---:B------:R-:W-:Y:S02]  /*00a0*/  LOP3.LUT R9, R13.reuse, R18, RZ, 0xfc, !PT ;  /* 0x000000120d097212 */ /* 0x040fe400078efcff */
[----:B------:R-:W-:Y:S01]  /*00b0*/  LOP3.LUT R7, R13, 0x8, R18, 0xfe, !PT ;  /* 0x000000080d077812 */ /* 0x000fe200078efe12 */
[----:B------:R-:W-:Y:S01]  /*00c0*/  IMAD.WIDE.U32 R4, R4, 0x2, RZ ;  /* 0x0000000204047825 */ /* 0x000fe200078e00ff */
[----:B------:R-:W-:Y:S02]  /*00d0*/  SHF.R.S32.HI R2, RZ, 0x1f, R13 ;  /* 0x0000001fff027819 */ /* 0x000fe4000001140d */
[C---:B------:R-:W-:Y:S02]  /*00e0*/  ISETP.GE.U32.AND P1, PT, R9.reuse, 0xf70, PT ;  /* 0x00000f700900780c */ /* 0x040fe40003f26070 */
[----:B------:R-:W-:-:S02]  /*00f0*/  SHF.L.U32 R15, R9, 0x8, RZ ;  /* 0x00000008090f7819 */ /* 0x000fc400000006ff */
[C---:B------:R-:W-:Y:S02]  /*0100*/  ISETP.GE.U32.AND P0, PT, R7.reuse, 0xf70, PT ;  /* 0x00000f700700780c */ /* 0x040fe40003f06070 */
[----:B------:R-:W-:Y:S02]  /*0110*/  SHF.L.U32 R3, R7, 0x8, RZ ;  /* 0x0000000807037819 */ /* 0x000fe400000006ff */
[--C-:B------:R-:W-:Y:S02]  /*0120*/  SHF.L.U64.HI R9, R9, 0x8, R2.reuse ;  /* 0x0000000809097819 */ /* 0x100fe40000010202 */
[----:B------:R-:W-:Y:S02]  /*0130*/  LOP3.LUT R15, R15, R4, RZ, 0xfc, !PT ;  /* 0x000000040f0f7212 */ /* 0x000fe400078efcff */
[----:B------:R-:W-:Y:S02]  /*0140*/  ISETP.GE.U32.AND.EX P1, PT, R2, RZ, PT, P1 ;  /* 0x000000ff0200720c */ /* 0x000fe40003f26110 */
[----:B------:R-:W-:-:S02]  /*0150*/  SHF.L.U64.HI R7, R7, 0x8, R2 ;  /* 0x0000000807077819 */ /* 0x000fc40000010202 */
[----:B------:R-:W-:Y:S02]  /*0160*/  LOP3.LUT R3, R3, R4, RZ, 0xfc, !PT ;  /* 0x0000000403037212 */ /* 0x000fe400078efcff */
[----:B------:R-:W-:Y:S02]  /*0170*/  ISETP.GE.U32.AND.EX P0, PT, R2, RZ, PT, P0 ;  /* 0x000000ff0200720c */ /* 0x000fe40003f06100 */
[-C--:B------:R-:W-:Y:S02]  /*0180*/  LOP3.LUT R12, R9, R5.reuse, RZ, 0xfc, !PT ;  /* 0x00000005090c7212 */ /* 0x080fe400078efcff */
[----:B------:R-:W-:Y:S01]  /*0190*/  IADD3 R22, P2, R15, c[0x0][0x160], RZ ;  /* 0x000058000f167a10 */ /* 0x000fe20007f5e0ff */
[----:B------:R-:W-:Y:S01]  /*01a0*/  CS2R R8, SRZ ;  /* 0x0000000000087805 */ /* 0x000fe2000001ff00 */
[----:B------:R-:W-:Y:S02]  /*01b0*/  LOP3.LUT R14, R7, R5, RZ, 0xfc, !PT ;  /* 0x00000005070e7212 */ /* 0x000fe400078efcff */
[----:B------:R-:W-:Y:S01]  /*01c0*/  IADD3 R24, P3, R3, c[0x0][0x160], RZ ;  /* 0x0000580003187a10 */ /* 0x000fe20007f7e0ff */
[----:B------:R-:W-:Y:S01]  /*01d0*/  CS2R R4, SRZ ;  /* 0x0000000000047805 */ /* 0x000fe2000001ff00 */
[----:B------:R-:W-:Y:S01]  /*01e0*/  CS2R R6, SRZ ;  /* 0x0000000000067805 */ /* 0x000fe2000001ff00 */
[----:B------:R-:W-:-:S02]  /*01f0*/  IADD3.X R23, R12, c[0x0][0x164], RZ, P2, !PT ;  /* 0x000059000c177a10 */ /* 0x000fc400017fe4ff */
[----:B------:R-:W-:-:S03]  /*0200*/  IADD3.X R25, R14, c[0x0][0x164], RZ, P3, !PT ;  /* 0x000059000e197a10 */ /* 0x000fc60001ffe4ff */
[----:B------:R-:W2:Y:S04]  /*0210*/  @!P1 LDG.E.128 R4, [R22.64] ;  /* 0x0000000416049981 */ /* 0x000ea8000c1e1d00 */
[----:B------:R-:W3:Y:S01]  /*0220*/  @!P0 LDG.E.128 R8, [R24.64] ;  /* 0x0000000418088981 */ /* 0x000ee2000c1e1d00 */
[----:B------:R-:W-:Y:S01]  /*0230*/  LOP3.LUT R13, R13, 0xf, R0, 0xf8, !PT ;  /* 0x0000000f0d0d7812 */ /* 0x000fe200078ef800 */
[--C-:B--2---:R-:W-:Y:S02]  /*0240*/  HADD2.F32 R17, -RZ, R4.reuse.H1_H1 ;  /* 0x30000004ff117230 */ /* 0x104fe40000004100 */
[----:B------:R-:W-:Y:S02]  /*0250*/  HADD2.F32 R20, -RZ, R4.H0_H0 ;  /* 0x20000004ff147230 */ /* 0x000fe40000004100 */
[--C-:B---3--:R-:W-:Y:S01]  /*0260*/  HADD2.F32 R16, -RZ, R8.reuse.H1_H1 ;  /* 0x30000008ff107230 */ /* 0x108fe20000004100 */
[----:B------:R-:W-:Y:S01]  /*0270*/  FMUL R21, R17, R17 ;  /* 0x0000001111157220 */ /* 0x000fe20000400000 */
[----:B------:R-:W-:-:S02]  /*0280*/  HADD2.F32 R8, -RZ, R8.H0_H0 ;  /* 0x20000008ff087230 */ /* 0x000fc40000004100 */
[----:B------:R-:W-:Y:S01]  /*0290*/  HADD2.F32 R19, -RZ, R5.H0_H0 ;  /* 0x20000005ff137230 */ /* 0x000fe20000004100 */
[----:B------:R-:W-:Y:S01]  /*02a0*/  FMUL R27, R16, R16 ;  /* 0x00000010101b7220 */ /* 0x000fe20000400000 */
[----:B------:R-:W-:Y:S01]  /*02b0*/  FFMA R26, R20, R20, R21 ;  /* 0x00000014141a7223 */ /* 0x000fe20000000015 */
[----:B------:R-:W-:Y:S02]  /*02c0*/  HADD2.F32 R4, -RZ, R9.H0_H0 ;  /* 0x20000009ff047230 */ /* 0x000fe40000004100 */
[----:B------:R-:W-:Y:S01]  /*02d0*/  FFMA R27, R8, R8, R27 ;  /* 0x00000008081b7223 */ /* 0x000fe2000000001b */
[----:B------:R-:W-:Y:S01]  /*02e0*/  HADD2.F32 R5, -RZ, R5.H1_H1 ;  /* 0x30000005ff057230 */ /* 0x000fe20000004100 */
[----:B------:R-:W-:Y:S01]  /*02f0*/  FFMA R26, R19, R19, R26 ;  /* 0x00000013131a7223 */ /* 0x000fe2000000001a */
[----:B------:R-:W-:Y:S01]  /*0300*/  HADD2.F32 R9, -RZ, R9.H1_H1 ;  /* 0x30000009ff097230 */ /* 0x000fe20000004100 */
[----:B------:R-:W-:Y:S01]  /*0310*/  FFMA R24, R4, R4, R27 ;  /* 0x0000000404187223 */ /* 0x000fe2000000001b */
[--C-:B------:R-:W-:Y:S01]  /*0320*/  HADD2.F32 R21, -RZ, R6.reuse.H0_H0 ;  /* 0x20000006ff157230 */ /* 0x100fe20000004100 */
[----:B------:R-:W-:Y:S01]  /*0330*/  FFMA R26, R5, R5, R26 ;  /* 0x00000005051a7223 */ /* 0x000fe2000000001a */
[----:B------:R-:W-:Y:S01]  /*0340*/  HADD2.F32 R22, -RZ, R6.H1_H1 ;  /* 0x30000006ff167230 */ /* 0x000fe20000004100 */
[----:B------:R-:W-:Y:S01]  /*0350*/  FFMA R27, R9, R9, R24 ;  /* 0x00000009091b7223 */ /* 0x000fe20000000018 */
[--C-:B------:R-:W-:Y:S01]  /*0360*/  HADD2.F32 R6, -RZ, R10.reuse.H0_H0 ;  /* 0x2000000aff067230 */ /* 0x100fe20000004100 */
[----:B------:R-:W-:Y:S01]  /*0370*/  FFMA R25, R21, R21, R26 ;  /* 0x0000001515197223 */ /* 0x000fe2000000001a */
[----:B------:R-:W-:-:S02]  /*0380*/  HADD2.F32 R10, -RZ, R10.H1_H1 ;  /* 0x3000000aff0a7230 */ /* 0x000fc40000004100 */
[--C-:B------:R-:W-:Y:S01]  /*0390*/  HADD2.F32 R23, -RZ, R7.reuse.H0_H0 ;  /* 0x20000007ff177230 */ /* 0x100fe20000004100 */
[----:B------:R-:W-:Y:S01]  /*03a0*/  FFMA R27, R6, R6, R27 ;  /* 0x00000006061b7223 */ /* 0x000fe2000000001b */
[----:B------:R-:W-:Y:S01]  /*03b0*/  HADD2.F32 R24, -RZ, R7.H1_H1 ;  /* 0x30000007ff187230 */ /* 0x000fe20000004100 */
[----:B------:R-:W-:Y:S01]  /*03c0*/  FFMA R26, R22, R22, R25 ;  /* 0x00000016161a7223 */ /* 0x000fe20000000019 */
[--C-:B------:R-:W-:Y:S01]  /*03d0*/  HADD2.F32 R7, -RZ, R11.reuse.H0_H0 ;  /* 0x2000000bff077230 */ /* 0x100fe20000004100 */
[----:B------:R-:W-:Y:S01]  /*03e0*/  FFMA R28, R10, R10, R27 ;  /* 0x0000000a0a1c7223 */ /* 0x000fe2000000001b */
[----:B------:R-:W-:Y:S01]  /*03f0*/  HADD2.F32 R11, -RZ, R11.H1_H1 ;  /* 0x3000000bff0b7230 */ /* 0x000fe20000004100 */
[----:B------:R-:W-:Y:S02]  /*0400*/  FFMA R25, R23, R23, R26 ;  /* 0x0000001717197223 */ /* 0x000fe4000000001a */
[----:B------:R-:W-:Y:S02]  /*0410*/  FFMA R28, R7, R7, R28 ;  /* 0x00000007071c7223 */ /* 0x000fe4000000001c */
[----:B------:R-:W-:-:S02]  /*0420*/  FFMA R25, R24, R24, R25 ;  /* 0x0000001818197223 */ /* 0x000fc40000000019 */
[----:B------:R-:W-:-:S03]  /*0430*/  FFMA R28, R11, R11, R28 ;  /* 0x0000000b0b1c7223 */ /* 0x000fc6000000001c */
[----:B------:R-:W0:Y:S04]  /*0440*/  SHFL.BFLY PT, R26, R25, 0x8, 0x1f ;  /* 0x0d001f00191a7f89 */ /* 0x000e2800000e0000 */
[----:B------:R-:W1:Y:S01]  /*0450*/  SHFL.BFLY PT, R27, R28, 0x8, 0x1f ;  /* 0x0d001f001c1b7f89 */ /* 0x000e6200000e0000 */
[----:B0-----:R-:W-:Y:S01]  /*0460*/  FADD R26, R25, R26 ;  /* 0x0000001a191a7221 */ /* 0x001fe20000000000 */
[----:B-1----:R-:W-:Y:S01]  /*0470*/  FADD R29, R28, R27 ;  /* 0x0000001b1c1d7221 */ /* 0x002fe20000000000 */
[----:B------:R-:W-:-:S03]  /*0480*/  MOV R28, 0x3e800000 ;  /* 0x3e800000001c7802 */ /* 0x000fc60000000f00 */
[----:B------:R-:W0:Y:S04]  /*0490*/  SHFL.BFLY PT, R27, R26, 0x4, 0x1f ;  /* 0x0c801f001a1b7f89 */ /* 0x000e2800000e0000 */
[----:B------:R-:W1:Y:S01]  /*04a0*/  SHFL.BFLY PT, R30, R29, 0x4, 0x1f ;  /* 0x0c801f001d1e7f89 */ /* 0x000e6200000e0000 */
[----:B0-----:R-:W-:Y:S01]  /*04b0*/  FADD R27, R26, R27 ;  /* 0x0000001b1a1b7221 */ /* 0x001fe20000000000 */
[----:B-1----:R-:W-:-:S04]  /*04c0*/  FADD R31, R29, R30 ;  /* 0x0000001e1d1f7221 */ /* 0x002fc80000000000 */
[----:B------:R-:W0:Y:S04]  /*04d0*/  SHFL.BFLY PT, R30, R27, 0x2, 0x1f ;  /* 0x0c401f001b1e7f89 */ /* 0x000e2800000e0000 */
[----:B------:R-:W1:Y:S01]  /*04e0*/  SHFL.BFLY PT, R32, R31, 0x2, 0x1f ;  /* 0x0c401f001f207f89 */ /* 0x000e6200000e0000 */
[----:B0-----:R-:W-:Y:S01]  /*04f0*/  FADD R30, R27, R30 ;  /* 0x0000001e1b1e7221 */ /* 0x001fe20000000000 */
[----:B-1----:R-:W-:-:S04]  /*0500*/  FADD R32, R31, R32 ;  /* 0x000000201f207221 */ /* 0x002fc80000000000 */
[----:B------:R-:W0:Y:S04]  /*0510*/  SHFL.BFLY PT, R25, R30, 0x1, 0x1f ;  /* 0x0c201f001e197f89 */ /* 0x000e2800000e0000 */
[----:B------:R-:W1:Y:S01]  /*0520*/  SHFL.BFLY PT, R33, R32, 0x1, 0x1f ;  /* 0x0c201f0020217f89 */ /* 0x000e6200000e0000 */
[----:B0-----:R-:W-:Y:S01]  /*0530*/  FADD R25, R30, R25 ;  /* 0x000000191e197221 */ /* 0x001fe20000000000 */
[----:B-1----:R-:W-:-:S03]  /*0540*/  FADD R33, R32, R33 ;  /* 0x0000002120217221 */ /* 0x002fc60000000000 */
[----:B------:R-:W-:Y:S01]  /*0550*/  FADD R25, R25, c[0x0][0x178] ;  /* 0x00005e0019197621 */ /* 0x000fe20000000000 */
[----:B------:R-:W-:-:S03]  /*0560*/  FADD R33, R33, c[0x0][0x178] ;  /* 0x00005e0021217621 */ /* 0x000fc60000000000 */
[----:B------:R-:W0:Y:S08]  /*0570*/  MUFU.SQRT R26, R25 ;  /* 0x00000019001a7308 */ /* 0x000e300000002000 */
[----:B------:R-:W1:Y:S01]  /*0580*/  MUFU.SQRT R27, R33 ;  /* 0x00000021001b7308 */ /* 0x000e620000002000 */
[C---:B0-----:R-:W-:Y:S02]  /*0590*/  FSETP.GT.AND P2, PT, R26.reuse, 8.50705917302346158658e+37, PT ;  /* 0x7e8000001a00780b */ /* 0x041fe40003f44000 */
[----:B------:R-:W-:-:S02]  /*05a0*/  FSETP.GEU.AND P4, PT, R26, 1.175494350822287508e-38, PT ;  /* 0x008000001a00780b */ /* 0x000fc40003f8e000 */
[C---:B------:R-:W-:Y:S02]  /*05b0*/  FSEL R25, R28.reuse, 1, P2 ;  /* 0x3f8000001c197808 */ /* 0x040fe40001000000 */
[C---:B-1----:R-:W-:Y:S02]  /*05c0*/  FSETP.GT.AND P3, PT, R27.reuse, 8.50705917302346158658e+37, PT ;  /* 0x7e8000001b00780b */ /* 0x042fe40003f64000 */
[----:B------:R-:W-:Y:S02]  /*05d0*/  FSETP.GEU.AND P5, PT, R27, 1.175494350822287508e-38, PT ;  /* 0x008000001b00780b */ /* 0x000fe40003fae000 */
[----:B------:R-:W-:-:S03]  /*05e0*/  FSEL R28, R28, 1, P3 ;  /* 0x3f8000001c1c7808 */ /* 0x000fc60001800000 */
[----:B------:R-:W-:Y:S02]  /*05f0*/  @P2 FMUL R26, R26, 0.25 ;  /* 0x3e8000001a1a2820 */ /* 0x000fe40000400000 */
[----:B------:R-:W-:Y:S02]  /*0600*/  @!P4 FMUL R25, R25, 16777216 ;  /* 0x4b8000001919c820 */ /* 0x000fe40000400000 */
[----:B------:R-:W-:Y:S02]  /*0610*/  @!P4 FMUL R26, R26, 16777216 ;  /* 0x4b8000001a1ac820 */ /* 0x000fe40000400000 */
[----:B------:R-:W-:Y:S01]  /*0620*/  @P3 FMUL R27, R27, 0.25 ;  /* 0x3e8000001b1b3820 */ /* 0x000fe20000400000 */
[----:B------:R-:W-:-:S03]  /*0630*/  ISETP.LT.U32.AND P3, PT, R13, 0xf70, PT ;  /* 0x00000f700d00780c */ /* 0x000fc60003f61070 */
[----:B------:R-:W0:Y:S01]  /*0640*/  MUFU.RCP R26, R26 ;  /* 0x0000001a001a7308 */ /* 0x000e220000001000 */
[----:B------:R-:W-:Y:S01]  /*0650*/  @!P5 FMUL R28, R28, 16777216 ;  /* 0x4b8000001c1cd820 */ /* 0x000fe20000400000 */
[----:B------:R-:W-:-:S06]  /*0660*/  @!P5 FMUL R27, R27, 16777216 ;  /* 0x4b8000001b1bd820 */ /* 0x000fcc0000400000 */
[----:B------:R-:W1:Y:S01]  /*0670*/  MUFU.RCP R27, R27 ;  /* 0x0000001b001b7308 */ /* 0x000e620000001000 */
[----:B0-----:R-:W-:-:S04]  /*0680*/  FMUL R32, R26, R25 ;  /* 0x000000191a207220 */ /* 0x001fc80000400000 */
[-C--:B------:R-:W-:Y:S01]  /*0690*/  FMUL R20, R20, R32.reuse ;  /* 0x0000002014147220 */ /* 0x080fe20000400000 */
[-C--:B------:R-:W-:Y:S01]  /*06a0*/  FMUL R17, R17, R32.reuse ;  /* 0x0000002011117220 */ /* 0x080fe20000400000 */
[-C--:B------:R-:W-:Y:S01]  /*06b0*/  FMUL R19, R19, R32.reuse ;  /* 0x0000002013137220 */ /* 0x080fe20000400000 */
[----:B------:R-:W-:Y:S01]  /*06c0*/  FMUL R26, R5, R32 ;  /* 0x00000020051a7220 */ /* 0x000fe20000400000 */
[----:B-1----:R-:W-:Y:S01]  /*06d0*/  FMUL R25, R27, R28 ;  /* 0x0000001c1b197220 */ /* 0x002fe20000400000 */
[-C--:B------:R-:W-:Y:S01]  /*06e0*/  FMUL R21, R21, R32.reuse ;  /* 0x0000002015157220 */ /* 0x080fe20000400000 */
[-C--:B------:R-:W-:Y:S01]  /*06f0*/  FMUL R22, R22, R32.reuse ;  /* 0x0000002016167220 */ /* 0x080fe20000400000 */
[-C--:B------:R-:W-:Y:S01]  /*0700*/  FMUL R23, R23, R32.reuse ;  /* 0x0000002017177220 */ /* 0x080fe20000400000 */
[-C--:B------:R-:W-:Y:S01]  /*0710*/  FMUL R27, R16, R25.reuse ;  /* 0x00000019101b7220 */ /* 0x080fe20000400000 */
[-C--:B------:R-:W-:Y:S01]  /*0720*/  FMUL R16, R4, R25.reuse ;  /* 0x0000001904107220 */ /* 0x080fe20000400000 */
[-C--:B------:R-:W-:Y:S01]  /*0730*/  FMUL R9, R9, R25.reuse ;  /* 0x0000001909097220 */ /* 0x080fe20000400000 */
[----:B------:R-:W-:Y:S01]  /*0740*/  FMUL R24, R24, R32 ;  /* 0x0000002018187220 */ /* 0x000fe20000400000 */
[-C--:B------:R-:W-:Y:S01]  /*0750*/  FMUL R28, R6, R25.reuse ;  /* 0x00000019061c7220 */ /* 0x080fe20000400000 */
[-C--:B------:R-:W-:Y:S01]  /*0760*/  FMUL R30, R7, R25.reuse ;  /* 0x00000019071e7220 */ /* 0x080fe20000400000 */
[----:B------:R-:W-:Y:S01]  /*0770*/  F2FP.PACK_AB R4, R17, R20 ;  /* 0x000000141104723e */ /* 0x000fe200000000ff */
[----:B------:R-:W-:Y:S01]  /*0780*/  STS [R18.X4], R32 ;  /* 0x0000002012007388 */ /* 0x000fe20000004800 */
[----:B------:R-:W-:Y:S01]  /*0790*/  F2FP.PACK_AB R9, R9, R16 ;  /* 0x000000100909723e */ /* 0x000fe200000000ff */
[----:B------:R-:W-:Y:S01]  /*07a0*/  FMUL R8, R8, R25 ;  /* 0x0000001908087220 */ /* 0x000fe20000400000 */
[----:B------:R-:W-:Y:S01]  /*07b0*/  IADD3 R16, P2, R15, c[0x0][0x168], RZ ;  /* 0x00005a000f107a10 */ /* 0x000fe20007f5e0ff */
[----:B------:R0:W-:Y:S01]  /*07c0*/  STS [R18.X4+0x20], R25 ;  /* 0x0000201912007388 */ /* 0x0001e20000004800 */
[----:B------:R-:W-:Y:S01]  /*07d0*/  F2FP.PACK_AB R5, R26, R19 ;  /* 0x000000131a05723e */ /* 0x000fe200000000ff */
[----:B------:R-:W-:Y:S01]  /*07e0*/  FMUL R29, R10, R25 ;  /* 0x000000190a1d7220 */ /* 0x000fe20000400000 */
[----:B------:R-:W-:Y:S01]  /*07f0*/  F2FP.PACK_AB R6, R22, R21 ;  /* 0x000000151606723e */ /* 0x000fe200000000ff */
[----:B------:R-:W-:Y:S01]  /*0800*/  FMUL R11, R11, R25 ;  /* 0x000000190b0b7220 */ /* 0x000fe20000400000 */
[----:B------:R-:W-:-:S02]  /*0810*/  F2FP.PACK_AB R7, R24, R23 ;  /* 0x000000171807723e */ /* 0x000fc400000000ff */
[----:B------:R-:W-:Y:S02]  /*0820*/  IADD3.X R17, R12, c[0x0][0x16c], RZ, P2, !PT ;  /* 0x00005b000c117a10 */ /* 0x000fe400017fe4ff */
[----:B------:R-:W-:Y:S02]  /*0830*/  LOP3.LUT P2, RZ, R0, 0x70, RZ, 0xc0, !PT ;  /* 0x0000007000ff7812 */ /* 0x000fe4000784c0ff */
[----:B0-----:R-:W-:Y:S01]  /*0840*/  IADD3 R18, P4, R3, c[0x0][0x168], RZ ;  /* 0x00005a0003127a10 */ /* 0x001fe20007f9e0ff */
[----:B------:R-:W-:Y:S01]  /*0850*/  @!P1 STG.E.128 [R16.64], R4 ;  /* 0x0000000410009986 */ /* 0x000fe2000c101d04 */
[----:B------:R-:W-:Y:S02]  /*0860*/  ISETP.LT.U32.AND.EX P1, PT, R2, RZ, !P2, P3 ;  /* 0x000000ff0200720c */ /* 0x000fe40005721130 */
[----:B------:R-:W-:Y:S02]  /*0870*/  F2FP.PACK_AB R8, R27, R8 ;  /* 0x000000081b08723e */ /* 0x000fe400000000ff */
[----:B------:R-:W-:-:S02]  /*0880*/  F2FP.PACK_AB R10, R29, R28 ;  /* 0x0000001c1d0a723e */ /* 0x000fc400000000ff */
[----:B------:R-:W-:Y:S02]  /*0890*/  IADD3.X R19, R14, c[0x0][0x16c], RZ, P4, !PT ;  /* 0x00005b000e137a10 */ /* 0x000fe400027fe4ff */
[----:B------:R-:W-:-:S05]  /*08a0*/  F2FP.PACK_AB R11, R11, R30 ;  /* 0x0000001e0b0b723e */ /* 0x000fca00000000ff */
[----:B------:R-:W-:Y:S04]  /*08b0*/  @!P0 STG.E.128 [R18.64], R8 ;  /* 0x0000000812008986 */ /* 0x000fe8000c101d04 */
[----:B------:R-:W-:Y:S06]  /*08c0*/  BAR.SYNC 0x0 ;  /* 0x0000000000007b1d */ /* 0x000fec0000000000 */
[----:B------:R-:W-:Y:S05]  /*08d0*/  @!P1 EXIT ;  /* 0x000000000000994d */ /* 0x000fea0003800000 */
[----:B------:R-:W-:Y:S02]  /*08e0*/  LOP3.LUT R0, R0, 0xf, RZ, 0xc0, !PT ;  /* 0x0000000f00007812 */ /* 0x000fe400078ec0ff */
[----:B------:R-:W-:-:S03]  /*08f0*/  LEA R4, P0, R13, c[0x0][0x170], 0x2 ;  /* 0x00005c000d047a11 */ /* 0x000fc600078010ff */
[----:B------:R-:W0:Y:S01]  /*0900*/  LDS R3, [R0.X4] ;  /* 0x0000000000037984 */ /* 0x000e220000004800 */
[----:B------:R-:W-:-:S05]  /*0910*/  LEA.HI.X R5, R13, c[0x0][0x174], R2, 0x2, P0 ;  /* 0x00005d000d057a11 */ /* 0x000fca00000f1402 */
[----:B0-----:R-:W-:Y:S01]  /*0920*/  STG.E [R4.64], R3 ;  /* 0x0000000304007986 */ /* 0x001fe2000c101904 */
[----:B------:R-:W-:Y:S05]  /*0930*/  EXIT ;  /* 0x000000000000794d */ /* 0x000fea0003800000 */
.L_x_0:
[----:B------:R-:W-:-:S00]  /*0940*/  BRA `(.L_x_0) ;  /* 0xfffffff000007947 */ /* 0x000fc0000383ffff */
[----:B------:R-:W-:-:S00]  /*0950*/  NOP ;  /* 0x0000000000007918 */ /* 0x000fc00000000000 */
        /* <DEDUP_REMOVED lines=10> */
.L_x_1:


//--------------------- .nv.global.init           --------------------------
	.section	.nv.global.init,"aw",@progbits
.nv.global.init:
	.type		_$_str,@object
	.size		_$_str,(_$_str_$_2 - _$_str)
_$_str:
        /*0000*/ 	.byte	0x5f, 0x5f, 0x43, 0x55, 0x44, 0x41, 0x5f, 0x46, 0x54, 0x5a, 0x00
	.type		_$_str_$_2,@object
	.size		_$_str_$_2,(.L_1 - _$_str_$_2)
_$_str_$_2:
        /*000b*/ 	.byte	0x5f, 0x5f, 0x43, 0x55, 0x44, 0x41, 0x5f, 0x50, 0x52, 0x45, 0x43, 0x5f, 0x53, 0x51, 0x52, 0x54
        /*001b*/ 	.byte	0x00
.L_1:


//--------------------- .nv.shared.l2norm_fwd_kernel --------------------------
	.section	.nv.shared.l2norm_fwd_kernel,"aw",@nobits
	.align	16
